//
// Generated by NVIDIA NVVM Compiler
//
// Compiler Build ID: CL-36424714
// Cuda compilation tools, release 13.0, V13.0.88
// Based on NVVM 20.0.0
//

.version 9.0
.target sm_100
.address_size 64

	// .globl	_Z10printHellov
.extern .func  (.param .b32 func_retval0) vprintf
(
	.param .b64 vprintf_param_0,
	.param .b64 vprintf_param_1
)
;
.global .align 1 .b8 $str[17] = {229, 174, 139, 230, 153, 147, 231, 187, 180, 230, 143, 144, 228, 186, 164, 10};
.global .align 1 .b8 $str$1[7] = {72, 101, 108, 108, 111, 10};

.visible .entry _Z10printHellov()
{
	.reg .b32 	%r<5>;
	.reg .b64 	%rd<5>;

	mov.u64 	%rd1, $str;
	cvta.global.u64 	%rd2, %rd1;
	{ // callseq 0, 0
	.param .b64 param0;
	st.param.b64 	[param0], %rd2;
	.param .b64 param1;
	st.param.b64 	[param1], 0;
	.param .b32 retval0;
	call.uni (retval0), 
	vprintf, 
	(
	param0, 
	param1
	);
	ld.param.b32 	%r1, [retval0];
	} // callseq 0
	mov.u64 	%rd3, $str$1;
	cvta.global.u64 	%rd4, %rd3;
	{ // callseq 1, 0
	.param .b64 param0;
	st.param.b64 	[param0], %rd4;
	.param .b64 param1;
	st.param.b64 	[param1], 0;
	.param .b32 retval0;
	call.uni (retval0), 
	vprintf, 
	(
	param0, 
	param1
	);
	ld.param.b32 	%r3, [retval0];
	} // callseq 1
	ret;

}


// ===== COMPILED SASS (sm_100) =====

	.target	sm_100

	.elftype	@"ET_EXEC"


//--------------------- .note.nv.tkinfo           --------------------------
	.section	.note.nv.tkinfo,"",@"SHT_NOTE"
	.sectionflags	@"SHF_NOTE_NV_TKINFO"
	.tkinfo
        /*0018*/ 	.word	0x00000002
        /*0030*/ 	.string	""
        /*0030*/ 	.string	"ptxas"
        /*0030*/ 	.string	"Cuda compilation tools, release 13.0, V13.0.88"
        /*0030*/ 	.string	"Build cuda_13.0.r13.0/compiler.36424714_0"
        /*0030*/ 	.string	"-arch sm_100 -m 64 "



//--------------------- .note.nv.cuinfo           --------------------------
	.section	.note.nv.cuinfo,"",@"SHT_NOTE"
	.sectionflags	@"SHF_NOTE_NV_CUINFO"
        /*0018*/ 	.short	0x0002
        /*001a*/ 	.short	0x0064
        /*001c*/ 	.short	0x0082
	.zero		2


//--------------------- .nv.info                  --------------------------
	.section	.nv.info,"",@"SHT_CUDA_INFO"
	.align	4


	//----- nvinfo : EIATTR_REGCOUNT
	.align		4
        /*0000*/ 	.byte	0x04, 0x2f
        /*0002*/ 	.short	(.L_3 - .L_2)
	.align		4
.L_2:
        /*0004*/ 	.word	index@(_Z10printHellov)
        /*0008*/ 	.word	0x00000018


	//----- nvinfo : EIATTR_FRAME_SIZE
	.align		4
.L_3:
        /*000c*/ 	.byte	0x04, 0x11
        /*000e*/ 	.short	(.L_5 - .L_4)
	.align		4
.L_4:
        /*0010*/ 	.word	index@(_Z10printHellov)
        /*0014*/ 	.word	0x00000000


	//----- nvinfo : EIATTR_MIN_STACK_SIZE
	.align		4
.L_5:
        /*0018*/ 	.byte	0x04, 0x12
        /*001a*/ 	.short	(.L_7 - .L_6)
	.align		4
.L_6:
        /*001c*/ 	.word	index@(_Z10printHellov)
        /*0020*/ 	.word	0x00000000
.L_7:


//--------------------- .nv.compat                --------------------------
	.section	.nv.compat,"",@"SHT_CUDA_COMPAT_INFO"
	.align	4
        /*0000*/ 	.byte	0x02, 0x09, 0x00, 0x00, 0x02, 0x02, 0x01, 0x00, 0x02, 0x05, 0x05, 0x00, 0x03, 0x07, 0x01, 0x01
        /*0010*/ 	.byte	0x02, 0x03, 0x00, 0x00, 0x02, 0x06, 0x01, 0x00, 0x04, 0x0b, 0x08, 0x00, 0x09, 0x00, 0x00, 0x00
        /*0020*/ 	.byte	0x00, 0x00, 0x00, 0x00


//--------------------- .nv.info._Z10printHellov  --------------------------
	.section	.nv.info._Z10printHellov,"",@"SHT_CUDA_INFO"
	.sectionflags	@""
	.align	4


	//----- nvinfo : EIATTR_CUDA_API_VERSION
	.align		4
        /*0000*/ 	.byte	0x04, 0x37
        /*0002*/ 	.short	(.L_9 - .L_8)
.L_8:
        /*0004*/ 	.word	0x00000082


	//----- nvinfo : EIATTR_SPARSE_MMA_MASK
	.align		4
.L_9:
        /*0008*/ 	.byte	0x03, 0x50
        /*000a*/ 	.short	0x0000


	//----- nvinfo : EIATTR_MAXREG_COUNT
	.align		4
        /*000c*/ 	.byte	0x03, 0x1b
        /*000e*/ 	.short	0x00ff


	//----- nvinfo : EIATTR_EXTERNS
	.align		4
        /*0010*/ 	.byte	0x04, 0x0f
        /*0012*/ 	.short	(.L_11 - .L_10)


	//   ....[0]....
	.align		4
.L_10:
        /*0014*/ 	.word	index@(vprintf)


	//----- nvinfo : EIATTR_MERCURY_ISA_VERSION
	.align		4
.L_11:
        /*0018*/ 	.byte	0x03, 0x5f
        /*001a*/ 	.short	0x0101


	//----- nvinfo : EIATTR_VRC_CTA_INIT_COUNT
	.align		4
        /*001c*/ 	.byte	0x02, 0x4a
	.zero		1
	.zero		1


	//----- nvinfo : EIATTR_SYSCALL_OFFSETS
	.align		4
        /*0020*/ 	.byte	0x04, 0x46
        /*0022*/ 	.short	(.L_13 - .L_12)


	//   ....[0]....
.L_12:
        /*0024*/ 	.word	0x00000080


	//   ....[1]....
        /*0028*/ 	.word	0x000000f0


	//----- nvinfo : EIATTR_EXIT_INSTR_OFFSETS
	.align		4
.L_13:
        /*002c*/ 	.byte	0x04, 0x1c
        /*002e*/ 	.short	(.L_15 - .L_14)


	//   ....[0]....
.L_14:
        /*0030*/ 	.word	0x00000100


	//----- nvinfo : EIATTR_SW_WAR
	.align		4
.L_15:
        /*0034*/ 	.byte	0x04, 0x36
        /*0036*/ 	.short	(.L_17 - .L_16)
.L_16:
        /*0038*/ 	.word	0x00000008
.L_17:


//--------------------- .nv.callgraph             --------------------------
	.section	.nv.callgraph,"",@"SHT_CUDA_CALLGRAPH"
	.align	4
	.sectionentsize	8
	.align		4
        /*0000*/ 	.word	0x00000000
	.align		4
        /*0004*/ 	.word	0xffffffff
	.align		4
        /*0008*/ 	.word	index@(_Z10printHellov)
	.align		4
        /*000c*/ 	.word	index@(vprintf)
	.align		4
        /*0010*/ 	.word	0x00000000
	.align		4
        /*0014*/ 	.word	0xfffffffe
	.align		4
        /*0018*/ 	.word	0x00000000
	.align		4
        /*001c*/ 	.word	0xfffffffd
	.align		4
        /*0020*/ 	.word	0x00000000
	.align		4
        /*0024*/ 	.word	0xfffffffc


//--------------------- .nv.constant4             --------------------------
	.section	.nv.constant4,"a",@progbits
	.align	8
	.align		8
.nv.constant4:
        /*0000*/ 	.dword	vprintf
	.align		8
        /*0008*/ 	.dword	$str
	.align		8
        /*0010*/ 	.dword	$str$1


//--------------------- .text._Z10printHellov     --------------------------
	.section	.text._Z10printHellov,"ax",@progbits
	.align	128
        .global         _Z10printHellov
        .type           _Z10printHellov,@function
        .size           _Z10printHellov,(.L_x_3 - _Z10printHellov)
        .other          _Z10printHellov,@"STO_CUDA_ENTRY STV_DEFAULT"
_Z10printHellov:
.text._Z10printHellov:
[----:B------:R-:W0:Y:S01]  /*0000*/  LDC R1, c[0x0][0x37c] ;  /* 0x0000df00ff017b82 */ /* 0x000e220000000800 */
[----:B------:R-:W-:Y:S01]  /*0010*/  MOV R2, 0x0 ;  /* 0x0000000000027802 */ /* 0x000fe20000000f00 */
[----:B------:R-:W1:Y:S01]  /*0020*/  LDCU.64 UR4, c[0x4][0x8] ;  /* 0x01000100ff0477ac */ /* 0x000e620008000a00 */
[----:B------:R-:W-:-:S05]  /*0030*/  CS2R R6, SRZ ;  /* 0x0000000000067805 */ /* 0x000fca000001ff00 */
[----:B------:R2:W3:Y:S01]  /*0040*/  LDC.64 R8, c[0x4][R2] ;  /* 0x0100000002087b82 */ /* 0x0004e20000000a00 */
[----:B-1----:R-:W-:Y:S02]  /*0050*/  IMAD.U32 R4, RZ, RZ, UR4 ;  /* 0x00000004ff047e24 */ /* 0x002fe4000f8e00ff */
[----:B--2---:R-:W-:-:S07]  /*0060*/  IMAD.U32 R5, RZ, RZ, UR5 ;  /* 0x00000005ff057e24 */ /* 0x004fce000f8e00ff */
[----:B------:R-:W-:-:S07]  /*0070*/  LEPC R20, `(.L_x_0) ;  /* 0x000000001014794e */ /* 0x000fce0000000000 */
[----:B0--3--:R-:W-:Y:S05]  /*0080*/  CALL.ABS.NOINC R8 ;  /* 0x0000000008007343 */ /* 0x009fea0003c00000 */
.L_x_0:
[----:B------:R-:W0:Y:S01]  /*0090*/  LDC.64 R2, c[0x4][R2] ;  /* 0x0100000002027b82 */ /* 0x000e220000000a00 */
[----:B------:R-:W1:Y:S01]  /*00a0*/  LDCU.64 UR4, c[0x4][0x10] ;  /* 0x01000200ff0477ac */ /* 0x000e620008000a00 */
[----:B------:R-:W-:Y:S01]  /*00b0*/  CS2R R6, SRZ ;  /* 0x0000000000067805 */ /* 0x000fe2000001ff00 */
[----:B-1----:R-:W-:Y:S02]  /*00c0*/  IMAD.U32 R4, RZ, RZ, UR4 ;  /* 0x00000004ff047e24 */ /* 0x002fe4000f8e00ff */
[----:B------:R-:W-:-:S07]  /*00d0*/  IMAD.U32 R5, RZ, RZ, UR5 ;  /* 0x00000005ff057e24 */ /* 0x000fce000f8e00ff */
[----:B------:R-:W-:-:S07]  /*00e0*/  LEPC R20, `(.L_x_1) ;  /* 0x000000001014794e */ /* 0x000fce0000000000 */
[----:B0-----:R-:W-:Y:S05]  /*00f0*/  CALL.ABS.NOINC R2 ;  /* 0x0000000002007343 */ /* 0x001fea0003c00000 */
.L_x_1:
[----:B------:R-:W-:Y:S05]  /*0100*/  EXIT ;  /* 0x000000000000794d */ /* 0x000fea0003800000 */
.L_x_2:
[----:B------:R-:W-:-:S00]  /*0110*/  BRA `(.L_x_2) ;  /* 0xfffffffc00fc7947 */ /* 0x000fc0000383ffff */
[----:B------:R-:W-:-:S00]  /*0120*/  NOP ;  /* 0x0000000000007918 */ /* 0x000fc00000000000 */
        /* <DEDUP_REMOVED lines=13> */
.L_x_3:


//--------------------- .nv.global.init           --------------------------
	.section	.nv.global.init,"aw",@progbits
.nv.global.init:
	.type		$str$1,@object
	.size		$str$1,($str - $str$1)
$str$1:
        /*0000*/ 	.byte	0x48, 0x65, 0x6c, 0x6c, 0x6f, 0x0a, 0x00
	.type		$str,@object
	.size		$str,(.L_0 - $str)
$str:
        /*0007*/ 	.byte	0xe5, 0xae, 0x8b, 0xe6, 0x99, 0x93, 0xe7, 0xbb, 0xb4, 0xe6, 0x8f, 0x90, 0xe4, 0xba, 0xa4, 0x0a
        /*0017*/ 	.byte	0x00
.L_0:


//--------------------- .nv.shared.reserved.0     --------------------------
	.section	.nv.shared.reserved.0,"aw",@nobits
	.weak		__nv_reservedSMEM_offset_0_alias
	.size		__nv_reservedSMEM_offset_0_alias, 0, 64
	.other		__nv_reservedSMEM_offset_0_alias,@"STO_CUDA_RESERVED_SHARED STV_DEFAULT"
__nv_reservedSMEM_offset_0_alias:
	.zero		0
	.zero		64


//--------------------- .nv.constant0._Z10printHellov --------------------------
	.section	.nv.constant0._Z10printHellov,"a",@progbits
	.sectionflags	@""
	.align	4
.nv.constant0._Z10printHellov:
	.zero		896


//--------------------- SYMBOLS --------------------------

	.type		.nv.reservedSmem.offset0,@object
	.size		.nv.reservedSmem.offset0,0x4
	.type		vprintf,@function
